//
// Generated by NVIDIA NVVM Compiler
//
// Compiler Build ID: CL-36424714
// Cuda compilation tools, release 13.0, V13.0.88
// Based on NVVM 20.0.0
//

.version 9.0
.target sm_100
.address_size 64

	// .globl	_Z3gpuPdj

.visible .entry _Z3gpuPdj(
	.param .u64 .ptr .align 1 _Z3gpuPdj_param_0,
	.param .u32 _Z3gpuPdj_param_1
)
{
	.reg .pred 	%p<2>;
	.reg .b32 	%r<6>;
	.reg .b64 	%rd<5>;
	.reg .b64 	%fd<3>;

	ld.param.u64 	%rd1, [_Z3gpuPdj_param_0];
	ld.param.u32 	%r2, [_Z3gpuPdj_param_1];
	mov.u32 	%r3, %ctaid.x;
	mov.u32 	%r4, %ntid.x;
	mov.u32 	%r5, %tid.x;
	mad.lo.s32 	%r1, %r3, %r4, %r5;
	setp.ge.u32 	%p1, %r1, %r2;
	@%p1 bra 	$L__BB0_2;
	cvta.to.global.u64 	%rd2, %rd1;
	mul.wide.u32 	%rd3, %r1, 8;
	add.s64 	%rd4, %rd2, %rd3;
	ld.global.f64 	%fd1, [%rd4];
	add.f64 	%fd2, %fd1, 0d3FF0000000000000;
	st.global.f64 	[%rd4], %fd2;
$L__BB0_2:
	ret;

}


// ===== COMPILED SASS (sm_100) =====

	.target	sm_100

	.elftype	@"ET_EXEC"


//--------------------- .note.nv.tkinfo           --------------------------
	.section	.note.nv.tkinfo,"",@"SHT_NOTE"
	.sectionflags	@"SHF_NOTE_NV_TKINFO"
	.tkinfo
        /*0018*/ 	.word	0x00000002
        /*0030*/ 	.string	""
        /*0030*/ 	.string	"ptxas"
        /*0030*/ 	.string	"Cuda compilation tools, release 13.0, V13.0.88"
        /*0030*/ 	.string	"Build cuda_13.0.r13.0/compiler.36424714_0"
        /*0030*/ 	.string	"-arch sm_100 -m 64 "



//--------------------- .note.nv.cuinfo           --------------------------
	.section	.note.nv.cuinfo,"",@"SHT_NOTE"
	.sectionflags	@"SHF_NOTE_NV_CUINFO"
        /*0018*/ 	.short	0x0002
        /*001a*/ 	.short	0x0064
        /*001c*/ 	.short	0x0082
	.zero		2


//--------------------- .nv.info                  --------------------------
	.section	.nv.info,"",@"SHT_CUDA_INFO"
	.align	4


	//----- nvinfo : EIATTR_REGCOUNT
	.align		4
        /*0000*/ 	.byte	0x04, 0x2f
        /*0002*/ 	.short	(.L_1 - .L_0)
	.align		4
.L_0:
        /*0004*/ 	.word	index@(_Z3gpuPdj)
        /*0008*/ 	.word	0x00000008


	//----- nvinfo : EIATTR_FRAME_SIZE
	.align		4
.L_1:
        /*000c*/ 	.byte	0x04, 0x11
        /*000e*/ 	.short	(.L_3 - .L_2)
	.align		4
.L_2:
        /*0010*/ 	.word	index@(_Z3gpuPdj)
        /*0014*/ 	.word	0x00000000


	//----- nvinfo : EIATTR_MIN_STACK_SIZE
	.align		4
.L_3:
        /*0018*/ 	.byte	0x04, 0x12
        /*001a*/ 	.short	(.L_5 - .L_4)
	.align		4
.L_4:
        /*001c*/ 	.word	index@(_Z3gpuPdj)
        /*0020*/ 	.word	0x00000000
.L_5:


//--------------------- .nv.compat                --------------------------
	.section	.nv.compat,"",@"SHT_CUDA_COMPAT_INFO"
	.align	4
        /*0000*/ 	.byte	0x02, 0x09, 0x00, 0x00, 0x02, 0x02, 0x01, 0x00, 0x02, 0x05, 0x05, 0x00, 0x03, 0x07, 0x01, 0x01
        /*0010*/ 	.byte	0x02, 0x03, 0x00, 0x00, 0x02, 0x06, 0x01, 0x00, 0x04, 0x0b, 0x08, 0x00, 0x01, 0x00, 0x00, 0x00
        /*0020*/ 	.byte	0x00, 0x00, 0x00, 0x00


//--------------------- .nv.info._Z3gpuPdj        --------------------------
	.section	.nv.info._Z3gpuPdj,"",@"SHT_CUDA_INFO"
	.sectionflags	@""
	.align	4


	//----- nvinfo : EIATTR_CUDA_API_VERSION
	.align		4
        /*0000*/ 	.byte	0x04, 0x37
        /*0002*/ 	.short	(.L_7 - .L_6)
.L_6:
        /*0004*/ 	.word	0x00000082


	//----- nvinfo : EIATTR_KPARAM_INFO
	.align		4
.L_7:
        /*0008*/ 	.byte	0x04, 0x17
        /*000a*/ 	.short	(.L_9 - .L_8)
.L_8:
        /*000c*/ 	.word	0x00000000
        /*0010*/ 	.short	0x0001
        /*0012*/ 	.short	0x0008
        /*0014*/ 	.byte	0x00, 0xf0, 0x11, 0x00


	//----- nvinfo : EIATTR_KPARAM_INFO
	.align		4
.L_9:
        /*0018*/ 	.byte	0x04, 0x17
        /*001a*/ 	.short	(.L_11 - .L_10)
.L_10:
        /*001c*/ 	.word	0x00000000
        /*0020*/ 	.short	0x0000
        /*0022*/ 	.short	0x0000
        /*0024*/ 	.byte	0x00, 0xf5, 0x21, 0x00


	//----- nvinfo : EIATTR_SPARSE_MMA_MASK
	.align		4
.L_11:
        /*0028*/ 	.byte	0x03, 0x50
        /*002a*/ 	.short	0x0000


	//----- nvinfo : EIATTR_MAXREG_COUNT
	.align		4
        /*002c*/ 	.byte	0x03, 0x1b
        /*002e*/ 	.short	0x00ff


	//----- nvinfo : EIATTR_MERCURY_ISA_VERSION
	.align		4
        /*0030*/ 	.byte	0x03, 0x5f
        /*0032*/ 	.short	0x0101


	//----- nvinfo : EIATTR_VRC_CTA_INIT_COUNT
	.align		4
        /*0034*/ 	.byte	0x02, 0x4a
	.zero		1
	.zero		1


	//----- nvinfo : EIATTR_EXIT_INSTR_OFFSETS
	.align		4
        /*0038*/ 	.byte	0x04, 0x1c
        /*003a*/ 	.short	(.L_13 - .L_12)


	//   ....[0]....
.L_12:
        /*003c*/ 	.word	0x00000070


	//   ....[1]....
        /*0040*/ 	.word	0x000000e0


	//----- nvinfo : EIATTR_CBANK_PARAM_SIZE
	.align		4
.L_13:
        /*0044*/ 	.byte	0x03, 0x19
        /*0046*/ 	.short	0x000c


	//----- nvinfo : EIATTR_PARAM_CBANK
	.align		4
        /*0048*/ 	.byte	0x04, 0x0a
        /*004a*/ 	.short	(.L_15 - .L_14)
	.align		4
.L_14:
        /*004c*/ 	.word	index@(.nv.constant0._Z3gpuPdj)
        /*0050*/ 	.short	0x0380
        /*0052*/ 	.short	0x000c


	//----- nvinfo : EIATTR_SW_WAR
	.align		4
.L_15:
        /*0054*/ 	.byte	0x04, 0x36
        /*0056*/ 	.short	(.L_17 - .L_16)
.L_16:
        /*0058*/ 	.word	0x00000008
.L_17:


//--------------------- .nv.callgraph             --------------------------
	.section	.nv.callgraph,"",@"SHT_CUDA_CALLGRAPH"
	.align	4
	.sectionentsize	8
	.align		4
        /*0000*/ 	.word	0x00000000
	.align		4
        /*0004*/ 	.word	0xffffffff
	.align		4
        /*0008*/ 	.word	0x00000000
	.align		4
        /*000c*/ 	.word	0xfffffffe
	.align		4
        /*0010*/ 	.word	0x00000000
	.align		4
        /*0014*/ 	.word	0xfffffffd
	.align		4
        /*0018*/ 	.word	0x00000000
	.align		4
        /*001c*/ 	.word	0xfffffffc


//--------------------- .text._Z3gpuPdj           --------------------------
	.section	.text._Z3gpuPdj,"ax",@progbits
	.align	128
        .global         _Z3gpuPdj
        .type           _Z3gpuPdj,@function
        .size           _Z3gpuPdj,(.L_x_1 - _Z3gpuPdj)
        .other          _Z3gpuPdj,@"STO_CUDA_ENTRY STV_DEFAULT"
_Z3gpuPdj:
.text._Z3gpuPdj:
[----:B------:R-:W-:Y:S01]  /*0000*/  LDC R1, c[0x0][0x37c] ;  /* 0x0000df00ff017b82 */ /* 0x000fe20000000800 */
[----:B------:R-:W0:Y:S07]  /*0010*/  S2R R0, SR_TID.X ;  /* 0x0000000000007919 */ /* 0x000e2e0000002100 */
[----:B------:R-:W0:Y:S01]  /*0020*/  S2UR UR4, SR_CTAID.X ;  /* 0x00000000000479c3 */ /* 0x000e220000002500 */
[----:B------:R-:W1:Y:S07]  /*0030*/  LDCU UR5, c[0x0][0x388] ;  /* 0x00007100ff0577ac */ /* 0x000e6e0008000800 */
[----:B------:R-:W0:Y:S02]  /*0040*/  LDC R5, c[0x0][0x360] ;  /* 0x0000d800ff057b82 */ /* 0x000e240000000800 */
[----:B0-----:R-:W-:-:S05]  /*0050*/  IMAD R5, R5, UR4, R0 ;  /* 0x0000000405057c24 */ /* 0x001fca000f8e0200 */
[----:B-1----:R-:W-:-:S13]  /*0060*/  ISETP.GE.U32.AND P0, PT, R5, UR5, PT ;  /* 0x0000000505007c0c */ /* 0x002fda000bf06070 */
[----:B------:R-:W-:Y:S05]  /*0070*/  @P0 EXIT ;  /* 0x000000000000094d */ /* 0x000fea0003800000 */
[----:B------:R-:W0:Y:S01]  /*0080*/  LDC.64 R2, c[0x0][0x380] ;  /* 0x0000e000ff027b82 */ /* 0x000e220000000a00 */
[----:B------:R-:W1:Y:S01]  /*0090*/  LDCU.64 UR4, c[0x0][0x358] ;  /* 0x00006b00ff0477ac */ /* 0x000e620008000a00 */
[----:B0-----:R-:W-:-:S05]  /*00a0*/  IMAD.WIDE.U32 R2, R5, 0x8, R2 ;  /* 0x0000000805027825 */ /* 0x001fca00078e0002 */
[----:B-1----:R-:W2:Y:S02]  /*00b0*/  LDG.E.64 R4, desc[UR4][R2.64] ;  /* 0x0000000402047981 */ /* 0x002ea4000c1e1b00 */
[----:B--2---:R-:W-:-:S07]  /*00c0*/  DADD R4, R4, 1 ;  /* 0x3ff0000004047429 */ /* 0x004fce0000000000 */
[----:B------:R-:W-:Y:S01]  /*00d0*/  STG.E.64 desc[UR4][R2.64], R4 ;  /* 0x0000000402007986 */ /* 0x000fe2000c101b04 */
[----:B------:R-:W-:Y:S05]  /*00e0*/  EXIT ;  /* 0x000000000000794d */ /* 0x000fea0003800000 */
.L_x_0:
[----:B------:R-:W-:-:S00]  /*00f0*/  BRA `(.L_x_0) ;  /* 0xfffffffc00fc7947 */ /* 0x000fc0000383ffff */
[----:B------:R-:W-:-:S00]  /*0100*/  NOP ;  /* 0x0000000000007918 */ /* 0x000fc00000000000 */
[----:B------:R-:W-:-:S00]  /*0110*/  NOP ;  /* 0x0000000000007918 */ /* 0x000fc00000000000 */
[----:B------:R-:W-:-:S00]  /*0120*/  NOP ;  /* 0x0000000000007918 */ /* 0x000fc00000000000 */
[----:B------:R-:W-:-:S00]  /*0130*/  NOP ;  /* 0x0000000000007918 */ /* 0x000fc00000000000 */
[----:B------:R-:W-:-:S00]  /*0140*/  NOP ;  /* 0x0000000000007918 */ /* 0x000fc00000000000 */
[----:B------:R-:W-:-:S00]  /*0150*/  NOP ;  /* 0x0000000000007918 */ /* 0x000fc00000000000 */
[----:B------:R-:W-:-:S00]  /*0160*/  NOP ;  /* 0x0000000000007918 */ /* 0x000fc00000000000 */
[----:B------:R-:W-:-:S00]  /*0170*/  NOP ;  /* 0x0000000000007918 */ /* 0x000fc00000000000 */
.L_x_1:


//--------------------- .nv.shared.reserved.0     --------------------------
	.section	.nv.shared.reserved.0,"aw",@nobits
	.weak		__nv_reservedSMEM_offset_0_alias
	.size		__nv_reservedSMEM_offset_0_alias, 0, 64
	.other		__nv_reservedSMEM_offset_0_alias,@"STO_CUDA_RESERVED_SHARED STV_DEFAULT"
__nv_reservedSMEM_offset_0_alias:
	.zero		0
	.zero		64


//--------------------- .nv.constant0._Z3gpuPdj   --------------------------
	.section	.nv.constant0._Z3gpuPdj,"a",@progbits
	.sectionflags	@""
	.align	4
.nv.constant0._Z3gpuPdj:
	.zero		908


//--------------------- SYMBOLS --------------------------

	.type		.nv.reservedSmem.offset0,@object
	.size		.nv.reservedSmem.offset0,0x4
